	.headerflags	@"EF_CUDA_TEXMODE_UNIFIED EF_CUDA_64BIT_ADDRESS EF_CUDA_ACCELERATORS EF_CUDA_SM90 EF_CUDA_VIRTUAL_SM(EF_CUDA_SM90)"
	.elftype	@"ET_EXEC"


//--------------------- .nv.info                  --------------------------
	.section	.nv.info,"",@"SHT_CUDA_INFO"
	.align	4


	//----- nvinfo : EIATTR_REGCOUNT
	.align		4
        /*0000*/ 	.byte	0x04, 0x2f
        /*0002*/ 	.short	(.L_1 - .L_0)
	.align		4
.L_0:
        /*0004*/ 	.word	index@(triton_poi_fused_convolution_1)
        /*0008*/ 	.word	0x0000000c


	//----- nvinfo : EIATTR_MIN_STACK_SIZE
	.align		4
.L_1:
        /*000c*/ 	.byte	0x04, 0x12
        /*000e*/ 	.short	(.L_3 - .L_2)
	.align		4
.L_2:
        /*0010*/ 	.word	index@(triton_poi_fused_convolution_1)
        /*0014*/ 	.word	0x00000000


	//----- nvinfo : EIATTR_FRAME_SIZE
	.align		4
.L_3:
        /*0018*/ 	.byte	0x04, 0x11
        /*001a*/ 	.short	(.L_5 - .L_4)
	.align		4
.L_4:
        /*001c*/ 	.word	index@(triton_poi_fused_convolution_1)
        /*0020*/ 	.word	0x00000000


	//----- nvinfo : EIATTR_MIN_STACK_SIZE
	.align		4
.L_5:
        /*0024*/ 	.byte	0x04, 0x12
        /*0026*/ 	.short	(.L_7 - .L_6)
	.align		4
.L_6:
        /*0028*/ 	.word	index@(triton_poi_fused_convolution_1)
        /*002c*/ 	.word	0x00000000
.L_7:


//--------------------- .nv.info.triton_poi_fused_convolution_1 --------------------------
	.section	.nv.info.triton_poi_fused_convolution_1,"",@"SHT_CUDA_INFO"
	.sectionflags	@""
	.align	4


	//----- nvinfo : EIATTR_CUDA_API_VERSION
	.align		4
        /*0000*/ 	.byte	0x04, 0x37
        /*0002*/ 	.short	(.L_9 - .L_8)
.L_8:
        /*0004*/ 	.word	0x0000007c


	//----- nvinfo : EIATTR_KPARAM_INFO
	.align		4
.L_9:
        /*0008*/ 	.byte	0x04, 0x17
        /*000a*/ 	.short	(.L_11 - .L_10)
.L_10:
        /*000c*/ 	.word	0x00000000
        /*0010*/ 	.short	0x0003
        /*0012*/ 	.short	0x0014
        /*0014*/ 	.byte	0x00, 0xf0, 0x11, 0x00


	//----- nvinfo : EIATTR_KPARAM_INFO
	.align		4
.L_11:
        /*0018*/ 	.byte	0x04, 0x17
        /*001a*/ 	.short	(.L_13 - .L_12)
.L_12:
        /*001c*/ 	.word	0x00000000
        /*0020*/ 	.short	0x0002
        /*0022*/ 	.short	0x0010
        /*0024*/ 	.byte	0x00, 0xf0, 0x11, 0x00


	//----- nvinfo : EIATTR_KPARAM_INFO
	.align		4
.L_13:
        /*0028*/ 	.byte	0x04, 0x17
        /*002a*/ 	.short	(.L_15 - .L_14)
.L_14:
        /*002c*/ 	.word	0x00000000
        /*0030*/ 	.short	0x0001
        /*0032*/ 	.short	0x0008
        /*0034*/ 	.byte	0x00, 0xf4, 0x21, 0x00


	//----- nvinfo : EIATTR_KPARAM_INFO
	.align		4
.L_15:
        /*0038*/ 	.byte	0x04, 0x17
        /*003a*/ 	.short	(.L_17 - .L_16)
.L_16:
        /*003c*/ 	.word	0x00000000
        /*0040*/ 	.short	0x0000
        /*0042*/ 	.short	0x0000
        /*0044*/ 	.byte	0x00, 0xf4, 0x21, 0x00


	//----- nvinfo : EIATTR_SPARSE_MMA_MASK
	.align		4
.L_17:
        /*0048*/ 	.byte	0x03, 0x50
        /*004a*/ 	.short	0x0000


	//----- nvinfo : EIATTR_MAXREG_COUNT
	.align		4
        /*004c*/ 	.byte	0x03, 0x1b
        /*004e*/ 	.short	0x00ff


	//----- nvinfo : EIATTR_EXIT_INSTR_OFFSETS
	.align		4
        /*0050*/ 	.byte	0x04, 0x1c
        /*0052*/ 	.short	(.L_19 - .L_18)


	//   ....[0]....
.L_18:
        /*0054*/ 	.word	0x00000170


	//   ....[1]....
        /*0058*/ 	.word	0x00000190


	//----- nvinfo : EIATTR_REQNTID
	.align		4
.L_19:
        /*005c*/ 	.byte	0x04, 0x10
        /*005e*/ 	.short	(.L_21 - .L_20)
.L_20:
        /*0060*/ 	.word	0x00000020
        /*0064*/ 	.word	0x00000001
        /*0068*/ 	.word	0x00000001


	//----- nvinfo : EIATTR_CBANK_PARAM_SIZE
	.align		4
.L_21:
        /*006c*/ 	.byte	0x03, 0x19
        /*006e*/ 	.short	0x0018


	//----- nvinfo : EIATTR_PARAM_CBANK
	.align		4
        /*0070*/ 	.byte	0x04, 0x0a
        /*0072*/ 	.short	(.L_23 - .L_22)
	.align		4
.L_22:
        /*0074*/ 	.word	index@(.nv.constant0.triton_poi_fused_convolution_1)
        /*0078*/ 	.short	0x0210
        /*007a*/ 	.short	0x0018


	//----- nvinfo : EIATTR_SW_WAR
	.align		4
.L_23:
        /*007c*/ 	.byte	0x04, 0x36
        /*007e*/ 	.short	(.L_25 - .L_24)
.L_24:
        /*0080*/ 	.word	0x00000008
.L_25:


//--------------------- .nv.callgraph             --------------------------
	.section	.nv.callgraph,"",@"SHT_CUDA_CALLGRAPH"
	.align	4
	.sectionentsize	8
	.align		4
        /*0000*/ 	.word	0x00000000
	.align		4
        /*0004*/ 	.word	0xffffffff
	.align		4
        /*0008*/ 	.word	0x00000000
	.align		4
        /*000c*/ 	.word	0xfffffffe
	.align		4
        /*0010*/ 	.word	0x00000000
	.align		4
        /*0014*/ 	.word	0xfffffffd
	.align		4
        /*0018*/ 	.word	0x00000000
	.align		4
        /*001c*/ 	.word	0xfffffffc


//--------------------- .text.triton_poi_fused_convolution_1 --------------------------
	.section	.text.triton_poi_fused_convolution_1,"ax",@progbits
	.align	128
        .global         triton_poi_fused_convolution_1
        .type           triton_poi_fused_convolution_1,@function
        .size           triton_poi_fused_convolution_1,(.L_x_1 - triton_poi_fused_convolution_1)
        .other          triton_poi_fused_convolution_1,@"STO_CUDA_ENTRY STV_DEFAULT"
triton_poi_fused_convolution_1:
.text.triton_poi_fused_convolution_1:
[----:B------:R-:W0:Y:S02]  /*0000*/  LDC R1, c[0x0][0x28] ;  /* 0x00000a00ff017b82 */ /* 0x000e240000000800 */
[----:B------:R-:W1:Y:S01]  /*0010*/  S2R R8, SR_TID.X ;  /* 0x0000000000087919 */ /* 0x000e620000002100 */
[----:B------:R-:W2:Y:S01]  /*0020*/  S2UR UR4, SR_CTAID.Y ;  /* 0x00000000000479c3 */ /* 0x000ea20000002600 */
[----:B------:R-:W-:Y:S01]  /*0030*/  IMAD.MOV.U32 R9, RZ, RZ, RZ ;  /* 0x000000ffff097224 */ /* 0x000fe200078e00ff */
[----:B------:R-:W3:Y:S06]  /*0040*/  S2R R7, SR_CTAID.X ;  /* 0x0000000000077919 */ /* 0x000eec0000002500 */
[----:B------:R-:W4:Y:S01]  /*0050*/  LDC.64 R2, c[0x0][0x210] ;  /* 0x00008400ff027b82 */ /* 0x000f220000000a00 */
[----:B--2---:R-:W-:Y:S01]  /*0060*/  USHF.L.U32 UR4, UR4, 0x2, URZ ;  /* 0x0000000204047899 */ /* 0x004fe2000800063f */
[----:B-1----:R-:W-:-:S02]  /*0070*/  SHF.R.U32.HI R4, RZ, 0x2, R8 ;  /* 0x00000002ff047819 */ /* 0x002fc40000011608 */
[----:B------:R-:W-:Y:S02]  /*0080*/  LOP3.LUT R0, R8, 0x3, RZ, 0xc0, !PT ;  /* 0x0000000308007812 */ /* 0x000fe400078ec0ff */
[----:B------:R-:W-:-:S03]  /*0090*/  SGXT.U32 R4, R4, 0x2 ;  /* 0x000000020404781a */ /* 0x000fc60000000000 */
[----:B---3--:R-:W-:Y:S01]  /*00a0*/  IMAD R7, R7, 0x4, R0 ;  /* 0x0000000407077824 */ /* 0x008fe200078e0200 */
[----:B------:R-:W-:Y:S01]  /*00b0*/  LOP3.LUT R0, R4, UR4, RZ, 0xfc, !PT ;  /* 0x0000000404007c12 */ /* 0x000fe2000f8efcff */
[----:B------:R-:W-:-:S03]  /*00c0*/  ULDC.64 UR4, c[0x0][0x208] ;  /* 0x0000820000047ab9 */ /* 0x000fc60000000a00 */
[----:B------:R-:W-:Y:S01]  /*00d0*/  VIMNMX R6, R0, R7, !PT ;  /* 0x0000000700067248 */ /* 0x000fe20007fe0100 */
[----:B------:R-:W-:-:S03]  /*00e0*/  IMAD R5, R7, 0x4, R0 ;  /* 0x0000000407057824 */ /* 0x000fc600078e0200 */
[----:B------:R-:W-:Y:S01]  /*00f0*/  ISETP.GE.AND P0, PT, R6, 0x4, PT ;  /* 0x000000040600780c */ /* 0x000fe20003f06270 */
[----:B----4-:R-:W-:Y:S02]  /*0100*/  IMAD.WIDE R2, R5, 0x4, R2 ;  /* 0x0000000405027825 */ /* 0x010fe400078e0202 */
[----:B------:R-:W1:Y:S10]  /*0110*/  LDC.64 R4, c[0x0][0x218] ;  /* 0x00008600ff047b82 */ /* 0x000e740000000a00 */
[----:B------:R2:W5:Y:S01]  /*0120*/  @!P0 LDG.E R9, desc[UR4][R2.64] ;  /* 0x0000000402098981 */ /* 0x000562000c1e1900 */
[----:B------:R-:W-:Y:S01]  /*0130*/  LOP3.LUT P0, RZ, R8, 0x10, RZ, 0xc0, !PT ;  /* 0x0000001008ff7812 */ /* 0x000fe2000780c0ff */
[----:B------:R-:W-:-:S03]  /*0140*/  IMAD R7, R0, 0x4, R7 ;  /* 0x0000000400077824 */ /* 0x000fc600078e0207 */
[----:B------:R-:W-:Y:S01]  /*0150*/  ISETP.LT.AND P0, PT, R6, 0x4, !P0 ;  /* 0x000000040600780c */ /* 0x000fe20004701270 */
[----:B-1----:R-:W-:-:S12]  /*0160*/  IMAD.WIDE R4, R7, 0x4, R4 ;  /* 0x0000000407047825 */ /* 0x002fd800078e0204 */
[----:B--2---:R-:W-:Y:S05]  /*0170*/  @!P0 EXIT ;  /* 0x000000000000894d */ /* 0x004fea0003800000 */
[----:B-----5:R-:W-:Y:S01]  /*0180*/  STG.E desc[UR4][R4.64], R9 ;  /* 0x0000000904007986 */ /* 0x020fe2000c101904 */
[----:B------:R-:W-:Y:S05]  /*0190*/  EXIT ;  /* 0x000000000000794d */ /* 0x000fea0003800000 */
.L_x_0:
[----:B------:R-:W-:-:S00]  /*01a0*/  BRA `(.L_x_0) ;  /* 0xfffffffc00fc7947 */ /* 0x000fc0000383ffff */
[----:B------:R-:W-:-:S00]  /*01b0*/  NOP ;  /* 0x0000000000007918 */ /* 0x000fc00000000000 */
        /* <DEDUP_REMOVED lines=12> */
.L_x_1:


//--------------------- .nv.constant0.triton_poi_fused_convolution_1 --------------------------
	.section	.nv.constant0.triton_poi_fused_convolution_1,"a",@progbits
	.sectionflags	@""
	.align	4
.nv.constant0.triton_poi_fused_convolution_1:
	.zero		552
